//
// Generated by NVIDIA NVVM Compiler
//
// Compiler Build ID: CL-36424714
// Cuda compilation tools, release 13.0, V13.0.88
// Based on NVVM 20.0.0
//

.version 9.0
.target sm_100
.address_size 64

	// .globl	_Z15dot_product_gpuPdS_S_
// _ZZ15dot_product_gpuPdS_S_E5cache has been demoted

.visible .entry _Z15dot_product_gpuPdS_S_(
	.param .u64 .ptr .align 1 _Z15dot_product_gpuPdS_S__param_0,
	.param .u64 .ptr .align 1 _Z15dot_product_gpuPdS_S__param_1,
	.param .u64 .ptr .align 1 _Z15dot_product_gpuPdS_S__param_2
)
{
	.reg .pred 	%p<6>;
	.reg .b32 	%r<13>;
	.reg .b64 	%rd<10>;
	.reg .b64 	%fd<12>;
	// demoted variable
	.shared .align 8 .b8 _ZZ15dot_product_gpuPdS_S_E5cache[2048];
	ld.param.u64 	%rd1, [_Z15dot_product_gpuPdS_S__param_0];
	ld.param.u64 	%rd2, [_Z15dot_product_gpuPdS_S__param_1];
	ld.param.u64 	%rd3, [_Z15dot_product_gpuPdS_S__param_2];
	mov.u32 	%r1, %tid.x;
	mov.u32 	%r7, %ctaid.x;
	mov.u32 	%r12, %ntid.x;
	mad.lo.s32 	%r3, %r7, %r12, %r1;
	setp.gt.s32 	%p1, %r3, 9999999;
	mov.f64 	%fd11, 0d0000000000000000;
	@%p1 bra 	$L__BB0_2;
	cvta.to.global.u64 	%rd4, %rd1;
	cvta.to.global.u64 	%rd5, %rd2;
	mul.wide.s32 	%rd6, %r3, 8;
	add.s64 	%rd7, %rd4, %rd6;
	ld.global.f64 	%fd4, [%rd7];
	add.s64 	%rd8, %rd5, %rd6;
	ld.global.f64 	%fd5, [%rd8];
	mul.f64 	%fd11, %fd4, %fd5;
$L__BB0_2:
	shl.b32 	%r8, %r1, 3;
	mov.u32 	%r9, _ZZ15dot_product_gpuPdS_S_E5cache;
	add.s32 	%r4, %r9, %r8;
	st.shared.f64 	[%r4], %fd11;
	bar.sync 	0;
	setp.lt.u32 	%p2, %r12, 2;
	@%p2 bra 	$L__BB0_6;
$L__BB0_3:
	shr.u32 	%r6, %r12, 1;
	setp.ge.u32 	%p3, %r1, %r6;
	@%p3 bra 	$L__BB0_5;
	shl.b32 	%r10, %r6, 3;
	add.s32 	%r11, %r4, %r10;
	ld.shared.f64 	%fd6, [%r11];
	ld.shared.f64 	%fd7, [%r4];
	add.f64 	%fd8, %fd6, %fd7;
	st.shared.f64 	[%r4], %fd8;
$L__BB0_5:
	bar.sync 	0;
	setp.gt.u32 	%p4, %r12, 3;
	mov.u32 	%r12, %r6;
	@%p4 bra 	$L__BB0_3;
$L__BB0_6:
	setp.ne.s32 	%p5, %r1, 0;
	@%p5 bra 	$L__BB0_8;
	ld.shared.f64 	%fd9, [_ZZ15dot_product_gpuPdS_S_E5cache];
	cvta.to.global.u64 	%rd9, %rd3;
	atom.global.add.f64 	%fd10, [%rd9], %fd9;
$L__BB0_8:
	ret;

}


// ===== COMPILED SASS (sm_100) =====

	.target	sm_100

	.elftype	@"ET_EXEC"


//--------------------- .note.nv.tkinfo           --------------------------
	.section	.note.nv.tkinfo,"",@"SHT_NOTE"
	.sectionflags	@"SHF_NOTE_NV_TKINFO"
	.tkinfo
        /*0018*/ 	.word	0x00000002
        /*0030*/ 	.string	""
        /*0030*/ 	.string	"ptxas"
        /*0030*/ 	.string	"Cuda compilation tools, release 13.0, V13.0.88"
        /*0030*/ 	.string	"Build cuda_13.0.r13.0/compiler.36424714_0"
        /*0030*/ 	.string	"-arch sm_100 -m 64 "



//--------------------- .note.nv.cuinfo           --------------------------
	.section	.note.nv.cuinfo,"",@"SHT_NOTE"
	.sectionflags	@"SHF_NOTE_NV_CUINFO"
        /*0018*/ 	.short	0x0002
        /*001a*/ 	.short	0x0064
        /*001c*/ 	.short	0x0082
	.zero		2


//--------------------- .nv.info                  --------------------------
	.section	.nv.info,"",@"SHT_CUDA_INFO"
	.align	4


	//----- nvinfo : EIATTR_REGCOUNT
	.align		4
        /*0000*/ 	.byte	0x04, 0x2f
        /*0002*/ 	.short	(.L_1 - .L_0)
	.align		4
.L_0:
        /*0004*/ 	.word	index@(_Z15dot_product_gpuPdS_S_)
        /*0008*/ 	.word	0x0000000e


	//----- nvinfo : EIATTR_FRAME_SIZE
	.align		4
.L_1:
        /*000c*/ 	.byte	0x04, 0x11
        /*000e*/ 	.short	(.L_3 - .L_2)
	.align		4
.L_2:
        /*0010*/ 	.word	index@(_Z15dot_product_gpuPdS_S_)
        /*0014*/ 	.word	0x00000000


	//----- nvinfo : EIATTR_MIN_STACK_SIZE
	.align		4
.L_3:
        /*0018*/ 	.byte	0x04, 0x12
        /*001a*/ 	.short	(.L_5 - .L_4)
	.align		4
.L_4:
        /*001c*/ 	.word	index@(_Z15dot_product_gpuPdS_S_)
        /*0020*/ 	.word	0x00000000
.L_5:


//--------------------- .nv.compat                --------------------------
	.section	.nv.compat,"",@"SHT_CUDA_COMPAT_INFO"
	.align	4
        /*0000*/ 	.byte	0x02, 0x09, 0x00, 0x00, 0x02, 0x02, 0x01, 0x00, 0x02, 0x05, 0x05, 0x00, 0x03, 0x07, 0x01, 0x01
        /*0010*/ 	.byte	0x02, 0x03, 0x00, 0x00, 0x02, 0x06, 0x01, 0x00, 0x04, 0x0b, 0x08, 0x00, 0x01, 0x00, 0x00, 0x00
        /*0020*/ 	.byte	0x00, 0x00, 0x00, 0x00


//--------------------- .nv.info._Z15dot_product_gpuPdS_S_ --------------------------
	.section	.nv.info._Z15dot_product_gpuPdS_S_,"",@"SHT_CUDA_INFO"
	.sectionflags	@""
	.align	4


	//----- nvinfo : EIATTR_CUDA_API_VERSION
	.align		4
        /*0000*/ 	.byte	0x04, 0x37
        /*0002*/ 	.short	(.L_7 - .L_6)
.L_6:
        /*0004*/ 	.word	0x00000082


	//----- nvinfo : EIATTR_KPARAM_INFO
	.align		4
.L_7:
        /*0008*/ 	.byte	0x04, 0x17
        /*000a*/ 	.short	(.L_9 - .L_8)
.L_8:
        /*000c*/ 	.word	0x00000000
        /*0010*/ 	.short	0x0002
        /*0012*/ 	.short	0x0010
        /*0014*/ 	.byte	0x00, 0xf5, 0x21, 0x00


	//----- nvinfo : EIATTR_KPARAM_INFO
	.align		4
.L_9:
        /*0018*/ 	.byte	0x04, 0x17
        /*001a*/ 	.short	(.L_11 - .L_10)
.L_10:
        /*001c*/ 	.word	0x00000000
        /*0020*/ 	.short	0x0001
        /*0022*/ 	.short	0x0008
        /*0024*/ 	.byte	0x00, 0xf5, 0x21, 0x00


	//----- nvinfo : EIATTR_KPARAM_INFO
	.align		4
.L_11:
        /*0028*/ 	.byte	0x04, 0x17
        /*002a*/ 	.short	(.L_13 - .L_12)
.L_12:
        /*002c*/ 	.word	0x00000000
        /*0030*/ 	.short	0x0000
        /*0032*/ 	.short	0x0000
        /*0034*/ 	.byte	0x00, 0xf5, 0x21, 0x00


	//----- nvinfo : EIATTR_SPARSE_MMA_MASK
	.align		4
.L_13:
        /*0038*/ 	.byte	0x03, 0x50
        /*003a*/ 	.short	0x0000


	//----- nvinfo : EIATTR_MAXREG_COUNT
	.align		4
        /*003c*/ 	.byte	0x03, 0x1b
        /*003e*/ 	.short	0x00ff


	//----- nvinfo : EIATTR_NUM_BARRIERS
	.align		4
        /*0040*/ 	.byte	0x02, 0x4c
        /*0042*/ 	.byte	0x01
	.zero		1


	//----- nvinfo : EIATTR_MERCURY_ISA_VERSION
	.align		4
        /*0044*/ 	.byte	0x03, 0x5f
        /*0046*/ 	.short	0x0101


	//----- nvinfo : EIATTR_VRC_CTA_INIT_COUNT
	.align		4
        /*0048*/ 	.byte	0x02, 0x4a
	.zero		1
	.zero		1


	//----- nvinfo : EIATTR_EXIT_INSTR_OFFSETS
	.align		4
        /*004c*/ 	.byte	0x04, 0x1c
        /*004e*/ 	.short	(.L_15 - .L_14)


	//   ....[0]....
.L_14:
        /*0050*/ 	.word	0x00000230


	//   ....[1]....
        /*0054*/ 	.word	0x000002a0


	//----- nvinfo : EIATTR_CBANK_PARAM_SIZE
	.align		4
.L_15:
        /*0058*/ 	.byte	0x03, 0x19
        /*005a*/ 	.short	0x0018


	//----- nvinfo : EIATTR_PARAM_CBANK
	.align		4
        /*005c*/ 	.byte	0x04, 0x0a
        /*005e*/ 	.short	(.L_17 - .L_16)
	.align		4
.L_16:
        /*0060*/ 	.word	index@(.nv.constant0._Z15dot_product_gpuPdS_S_)
        /*0064*/ 	.short	0x0380
        /*0066*/ 	.short	0x0018


	//----- nvinfo : EIATTR_SW_WAR
	.align		4
.L_17:
        /*0068*/ 	.byte	0x04, 0x36
        /*006a*/ 	.short	(.L_19 - .L_18)
.L_18:
        /*006c*/ 	.word	0x00000008
.L_19:


//--------------------- .nv.callgraph             --------------------------
	.section	.nv.callgraph,"",@"SHT_CUDA_CALLGRAPH"
	.align	4
	.sectionentsize	8
	.align		4
        /*0000*/ 	.word	0x00000000
	.align		4
        /*0004*/ 	.word	0xffffffff
	.align		4
        /*0008*/ 	.word	0x00000000
	.align		4
        /*000c*/ 	.word	0xfffffffe
	.align		4
        /*0010*/ 	.word	0x00000000
	.align		4
        /*0014*/ 	.word	0xfffffffd
	.align		4
        /*0018*/ 	.word	0x00000000
	.align		4
        /*001c*/ 	.word	0xfffffffc


//--------------------- .text._Z15dot_product_gpuPdS_S_ --------------------------
	.section	.text._Z15dot_product_gpuPdS_S_,"ax",@progbits
	.align	128
        .global         _Z15dot_product_gpuPdS_S_
        .type           _Z15dot_product_gpuPdS_S_,@function
        .size           _Z15dot_product_gpuPdS_S_,(.L_x_3 - _Z15dot_product_gpuPdS_S_)
        .other          _Z15dot_product_gpuPdS_S_,@"STO_CUDA_ENTRY STV_DEFAULT"
_Z15dot_product_gpuPdS_S_:
.text._Z15dot_product_gpuPdS_S_:
[----:B------:R-:W-:Y:S01]  /*0000*/  LDC R1, c[0x0][0x37c] ;  /* 0x0000df00ff017b82 */ /* 0x000fe20000000800 */
[----:B------:R-:W0:Y:S07]  /*0010*/  S2R R11, SR_TID.X ;  /* 0x00000000000b7919 */ /* 0x000e2e0000002100 */
[----:B------:R-:W0:Y:S01]  /*0020*/  S2UR UR4, SR_CTAID.X ;  /* 0x00000000000479c3 */ /* 0x000e220000002500 */
[----:B------:R-:W1:Y:S07]  /*0030*/  LDCU.64 UR6, c[0x0][0x358] ;  /* 0x00006b00ff0677ac */ /* 0x000e6e0008000a00 */
[----:B------:R-:W0:Y:S08]  /*0040*/  LDC R0, c[0x0][0x360] ;  /* 0x0000d800ff007b82 */ /* 0x000e300000000800 */
[----:B------:R-:W2:Y:S08]  /*0050*/  LDC.64 R4, c[0x0][0x380] ;  /* 0x0000e000ff047b82 */ /* 0x000eb00000000a00 */
[----:B------:R-:W3:Y:S01]  /*0060*/  LDC.64 R6, c[0x0][0x388] ;  /* 0x0000e200ff067b82 */ /* 0x000ee20000000a00 */
[----:B0-----:R-:W-:-:S05]  /*0070*/  IMAD R3, R0, UR4, R11 ;  /* 0x0000000400037c24 */ /* 0x001fca000f8e020b */
[----:B------:R-:W-:-:S13]  /*0080*/  ISETP.GT.AND P1, PT, R3, 0x98967f, PT ;  /* 0x0098967f0300780c */ /* 0x000fda0003f24270 */
[----:B--2---:R-:W-:-:S04]  /*0090*/  @!P1 IMAD.WIDE R4, R3, 0x8, R4 ;  /* 0x0000000803049825 */ /* 0x004fc800078e0204 */
[----:B---3--:R-:W-:Y:S02]  /*00a0*/  @!P1 IMAD.WIDE R6, R3, 0x8, R6 ;  /* 0x0000000803069825 */ /* 0x008fe400078e0206 */
[----:B-1----:R-:W2:Y:S04]  /*00b0*/  @!P1 LDG.E.64 R4, desc[UR6][R4.64] ;  /* 0x0000000604049981 */ /* 0x002ea8000c1e1b00 */
[----:B------:R-:W2:Y:S01]  /*00c0*/  @!P1 LDG.E.64 R6, desc[UR6][R6.64] ;  /* 0x0000000606069981 */ /* 0x000ea2000c1e1b00 */
[----:B------:R-:W0:Y:S01]  /*00d0*/  S2UR UR5, SR_CgaCtaId ;  /* 0x00000000000579c3 */ /* 0x000e220000008800 */
[----:B------:R-:W-:Y:S01]  /*00e0*/  UMOV UR4, 0x400 ;  /* 0x0000040000047882 */ /* 0x000fe20000000000 */
[----:B------:R-:W-:Y:S02]  /*00f0*/  ISETP.GE.U32.AND P0, PT, R0, 0x2, PT ;  /* 0x000000020000780c */ /* 0x000fe40003f06070 */
[----:B------:R-:W-:Y:S01]  /*0100*/  CS2R R2, SRZ ;  /* 0x0000000000027805 */ /* 0x000fe2000001ff00 */
[----:B0-----:R-:W-:-:S06]  /*0110*/  ULEA UR4, UR5, UR4, 0x18 ;  /* 0x0000000405047291 */ /* 0x001fcc000f8ec0ff */
[C---:B------:R-:W-:Y:S01]  /*0120*/  LEA R9, R11.reuse, UR4, 0x3 ;  /* 0x000000040b097c11 */ /* 0x040fe2000f8e18ff */
[----:B--2---:R-:W-:Y:S01]  /*0130*/  @!P1 DMUL R2, R4, R6 ;  /* 0x0000000604029228 */ /* 0x004fe20000000000 */
[----:B------:R-:W-:-:S06]  /*0140*/  ISETP.NE.AND P1, PT, R11, RZ, PT ;  /* 0x000000ff0b00720c */ /* 0x000fcc0003f25270 */
[----:B------:R0:W-:Y:S01]  /*0150*/  STS.64 [R9], R2 ;  /* 0x0000000209007388 */ /* 0x0001e20000000a00 */
[----:B------:R-:W-:Y:S06]  /*0160*/  BAR.SYNC.DEFER_BLOCKING 0x0 ;  /* 0x0000000000007b1d */ /* 0x000fec0000010000 */
[----:B------:R-:W-:Y:S05]  /*0170*/  @!P0 BRA `(.L_x_0) ;  /* 0x00000000002c8947 */ /* 0x000fea0003800000 */
.L_x_1:
[----:B------:R-:W-:-:S04]  /*0180*/  SHF.R.U32.HI R8, RZ, 0x1, R0 ;  /* 0x00000001ff087819 */ /* 0x000fc80000011600 */
[----:B------:R-:W-:-:S13]  /*0190*/  ISETP.GE.U32.AND P0, PT, R11, R8, PT ;  /* 0x000000080b00720c */ /* 0x000fda0003f06070 */
[----:B------:R-:W-:Y:S01]  /*01a0*/  @!P0 IMAD R6, R8, 0x8, R9 ;  /* 0x0000000808068824 */ /* 0x000fe200078e0209 */
[----:B------:R-:W-:Y:S04]  /*01b0*/  @!P0 LDS.64 R4, [R9] ;  /* 0x0000000009048984 */ /* 0x000fe80000000a00 */
[----:B0-----:R-:W0:Y:S02]  /*01c0*/  @!P0 LDS.64 R2, [R6] ;  /* 0x0000000006028984 */ /* 0x001e240000000a00 */
[----:B0-----:R-:W-:-:S07]  /*01d0*/  @!P0 DADD R2, R2, R4 ;  /* 0x0000000002028229 */ /* 0x001fce0000000004 */
[----:B------:R1:W-:Y:S01]  /*01e0*/  @!P0 STS.64 [R9], R2 ;  /* 0x0000000209008388 */ /* 0x0003e20000000a00 */
[----:B------:R-:W-:Y:S01]  /*01f0*/  BAR.SYNC.DEFER_BLOCKING 0x0 ;  /* 0x0000000000007b1d */ /* 0x000fe20000010000 */
[----:B------:R-:W-:Y:S01]  /*0200*/  ISETP.GT.U32.AND P0, PT, R0, 0x3, PT ;  /* 0x000000030000780c */ /* 0x000fe20003f04070 */
[----:B------:R-:W-:-:S12]  /*0210*/  IMAD.MOV.U32 R0, RZ, RZ, R8 ;  /* 0x000000ffff007224 */ /* 0x000fd800078e0008 */
[----:B-1----:R-:W-:Y:S05]  /*0220*/  @P0 BRA `(.L_x_1) ;  /* 0xfffffffc00d40947 */ /* 0x002fea000383ffff */
.L_x_0:
[----:B------:R-:W-:Y:S05]  /*0230*/  @P1 EXIT ;  /* 0x000000000000194d */ /* 0x000fea0003800000 */
[----:B------:R-:W1:Y:S01]  /*0240*/  S2UR UR5, SR_CgaCtaId ;  /* 0x00000000000579c3 */ /* 0x000e620000008800 */
[----:B------:R-:W-:-:S07]  /*0250*/  UMOV UR4, 0x400 ;  /* 0x0000040000047882 */ /* 0x000fce0000000000 */
[----:B------:R-:W2:Y:S01]  /*0260*/  LDC.64 R4, c[0x0][0x390] ;  /* 0x0000e400ff047b82 */ /* 0x000ea20000000a00 */
[----:B-1----:R-:W-:-:S09]  /*0270*/  ULEA UR4, UR5, UR4, 0x18 ;  /* 0x0000000405047291 */ /* 0x002fd2000f8ec0ff */
[----:B0-----:R-:W2:Y:S04]  /*0280*/  LDS.64 R2, [UR4] ;  /* 0x00000004ff027984 */ /* 0x001ea80008000a00 */
[----:B--2---:R-:W-:Y:S01]  /*0290*/  REDG.E.ADD.F64.RN.STRONG.GPU desc[UR6][R4.64], R2 ;  /* 0x00000002040079a6 */ /* 0x004fe2000c12ff06 */
[----:B------:R-:W-:Y:S05]  /*02a0*/  EXIT ;  /* 0x000000000000794d */ /* 0x000fea0003800000 */
.L_x_2:
[----:B------:R-:W-:-:S00]  /*02b0*/  BRA `(.L_x_2) ;  /* 0xfffffffc00fc7947 */ /* 0x000fc0000383ffff */
[----:B------:R-:W-:-:S00]  /*02c0*/  NOP ;  /* 0x0000000000007918 */ /* 0x000fc00000000000 */
        /* <DEDUP_REMOVED lines=11> */
.L_x_3:


//--------------------- .nv.shared._Z15dot_product_gpuPdS_S_ --------------------------
	.section	.nv.shared._Z15dot_product_gpuPdS_S_,"aw",@nobits
	.sectionflags	@""
	.align	8
.nv.shared._Z15dot_product_gpuPdS_S_:
	.zero		3072


//--------------------- .nv.shared.reserved.0     --------------------------
	.section	.nv.shared.reserved.0,"aw",@nobits
	.weak		__nv_reservedSMEM_offset_0_alias
	.size		__nv_reservedSMEM_offset_0_alias, 0, 64
	.other		__nv_reservedSMEM_offset_0_alias,@"STO_CUDA_RESERVED_SHARED STV_DEFAULT"
__nv_reservedSMEM_offset_0_alias:
	.zero		0
	.zero		64


//--------------------- .nv.constant0._Z15dot_product_gpuPdS_S_ --------------------------
	.section	.nv.constant0._Z15dot_product_gpuPdS_S_,"a",@progbits
	.sectionflags	@""
	.align	4
.nv.constant0._Z15dot_product_gpuPdS_S_:
	.zero		920


//--------------------- SYMBOLS --------------------------

	.type		.nv.reservedSmem.offset0,@object
	.size		.nv.reservedSmem.offset0,0x4
	.type		.nv.reservedSmem.cap,@object
	.size		.nv.reservedSmem.cap,0x4
